	.headerflags	@"EF_CUDA_TEXMODE_UNIFIED EF_CUDA_64BIT_ADDRESS EF_CUDA_ACCELERATORS EF_CUDA_SM90 EF_CUDA_VIRTUAL_SM(EF_CUDA_SM90)"
	.elftype	@"ET_EXEC"


//--------------------- .nv.info                  --------------------------
	.section	.nv.info,"",@"SHT_CUDA_INFO"
	.align	4


	//----- nvinfo : EIATTR_REGCOUNT
	.align		4
        /*0000*/ 	.byte	0x04, 0x2f
        /*0002*/ 	.short	(.L_1 - .L_0)
	.align		4
.L_0:
        /*0004*/ 	.word	index@(triton_poi_fused_add_0)
        /*0008*/ 	.word	0x00000010


	//----- nvinfo : EIATTR_MIN_STACK_SIZE
	.align		4
.L_1:
        /*000c*/ 	.byte	0x04, 0x12
        /*000e*/ 	.short	(.L_3 - .L_2)
	.align		4
.L_2:
        /*0010*/ 	.word	index@(triton_poi_fused_add_0)
        /*0014*/ 	.word	0x00000000


	//----- nvinfo : EIATTR_FRAME_SIZE
	.align		4
.L_3:
        /*0018*/ 	.byte	0x04, 0x11
        /*001a*/ 	.short	(.L_5 - .L_4)
	.align		4
.L_4:
        /*001c*/ 	.word	index@(triton_poi_fused_add_0)
        /*0020*/ 	.word	0x00000000


	//----- nvinfo : EIATTR_MIN_STACK_SIZE
	.align		4
.L_5:
        /*0024*/ 	.byte	0x04, 0x12
        /*0026*/ 	.short	(.L_7 - .L_6)
	.align		4
.L_6:
        /*0028*/ 	.word	index@(triton_poi_fused_add_0)
        /*002c*/ 	.word	0x00000000
.L_7:


//--------------------- .nv.info.triton_poi_fused_add_0 --------------------------
	.section	.nv.info.triton_poi_fused_add_0,"",@"SHT_CUDA_INFO"
	.sectionflags	@""
	.align	4


	//----- nvinfo : EIATTR_CUDA_API_VERSION
	.align		4
        /*0000*/ 	.byte	0x04, 0x37
        /*0002*/ 	.short	(.L_9 - .L_8)
.L_8:
        /*0004*/ 	.word	0x0000007c


	//----- nvinfo : EIATTR_KPARAM_INFO
	.align		4
.L_9:
        /*0008*/ 	.byte	0x04, 0x17
        /*000a*/ 	.short	(.L_11 - .L_10)
.L_10:
        /*000c*/ 	.word	0x00000000
        /*0010*/ 	.short	0x0003
        /*0012*/ 	.short	0x0018
        /*0014*/ 	.byte	0x00, 0xf0, 0x11, 0x00


	//----- nvinfo : EIATTR_KPARAM_INFO
	.align		4
.L_11:
        /*0018*/ 	.byte	0x04, 0x17
        /*001a*/ 	.short	(.L_13 - .L_12)
.L_12:
        /*001c*/ 	.word	0x00000000
        /*0020*/ 	.short	0x0002
        /*0022*/ 	.short	0x0010
        /*0024*/ 	.byte	0x00, 0xf4, 0x21, 0x00


	//----- nvinfo : EIATTR_KPARAM_INFO
	.align		4
.L_13:
        /*0028*/ 	.byte	0x04, 0x17
        /*002a*/ 	.short	(.L_15 - .L_14)
.L_14:
        /*002c*/ 	.word	0x00000000
        /*0030*/ 	.short	0x0001
        /*0032*/ 	.short	0x0008
        /*0034*/ 	.byte	0x00, 0xf4, 0x21, 0x00


	//----- nvinfo : EIATTR_KPARAM_INFO
	.align		4
.L_15:
        /*0038*/ 	.byte	0x04, 0x17
        /*003a*/ 	.short	(.L_17 - .L_16)
.L_16:
        /*003c*/ 	.word	0x00000000
        /*0040*/ 	.short	0x0000
        /*0042*/ 	.short	0x0000
        /*0044*/ 	.byte	0x00, 0xf4, 0x21, 0x00


	//----- nvinfo : EIATTR_SPARSE_MMA_MASK
	.align		4
.L_17:
        /*0048*/ 	.byte	0x03, 0x50
        /*004a*/ 	.short	0x0000


	//----- nvinfo : EIATTR_MAXREG_COUNT
	.align		4
        /*004c*/ 	.byte	0x03, 0x1b
        /*004e*/ 	.short	0x00ff


	//----- nvinfo : EIATTR_EXIT_INSTR_OFFSETS
	.align		4
        /*0050*/ 	.byte	0x04, 0x1c
        /*0052*/ 	.short	(.L_19 - .L_18)


	//   ....[0]....
.L_18:
        /*0054*/ 	.word	0x00000200


	//   ....[1]....
        /*0058*/ 	.word	0x00000220


	//----- nvinfo : EIATTR_REQNTID
	.align		4
.L_19:
        /*005c*/ 	.byte	0x04, 0x10
        /*005e*/ 	.short	(.L_21 - .L_20)
.L_20:
        /*0060*/ 	.word	0x00000080
        /*0064*/ 	.word	0x00000001
        /*0068*/ 	.word	0x00000001


	//----- nvinfo : EIATTR_CBANK_PARAM_SIZE
	.align		4
.L_21:
        /*006c*/ 	.byte	0x03, 0x19
        /*006e*/ 	.short	0x001c


	//----- nvinfo : EIATTR_PARAM_CBANK
	.align		4
        /*0070*/ 	.byte	0x04, 0x0a
        /*0072*/ 	.short	(.L_23 - .L_22)
	.align		4
.L_22:
        /*0074*/ 	.word	index@(.nv.constant0.triton_poi_fused_add_0)
        /*0078*/ 	.short	0x0210
        /*007a*/ 	.short	0x001c


	//----- nvinfo : EIATTR_SW_WAR
	.align		4
.L_23:
        /*007c*/ 	.byte	0x04, 0x36
        /*007e*/ 	.short	(.L_25 - .L_24)
.L_24:
        /*0080*/ 	.word	0x00000008
.L_25:


//--------------------- .nv.callgraph             --------------------------
	.section	.nv.callgraph,"",@"SHT_CUDA_CALLGRAPH"
	.align	4
	.sectionentsize	8
	.align		4
        /*0000*/ 	.word	0x00000000
	.align		4
        /*0004*/ 	.word	0xffffffff
	.align		4
        /*0008*/ 	.word	0x00000000
	.align		4
        /*000c*/ 	.word	0xfffffffe
	.align		4
        /*0010*/ 	.word	0x00000000
	.align		4
        /*0014*/ 	.word	0xfffffffd
	.align		4
        /*0018*/ 	.word	0x00000000
	.align		4
        /*001c*/ 	.word	0xfffffffc


//--------------------- .text.triton_poi_fused_add_0 --------------------------
	.section	.text.triton_poi_fused_add_0,"ax",@progbits
	.align	128
        .global         triton_poi_fused_add_0
        .type           triton_poi_fused_add_0,@function
        .size           triton_poi_fused_add_0,(.L_x_1 - triton_poi_fused_add_0)
        .other          triton_poi_fused_add_0,@"STO_CUDA_ENTRY STV_DEFAULT"
triton_poi_fused_add_0:
.text.triton_poi_fused_add_0:
[----:B------:R-:W0:Y:S02]  /*0000*/  LDC R1, c[0x0][0x28] ;  /* 0x00000a00ff017b82 */ /* 0x000e240000000800 */
[----:B------:R-:W1:Y:S01]  /*0010*/  S2R R0, SR_TID.X ;  /* 0x0000000000007919 */ /* 0x000e620000002100 */
[----:B------:R-:W2:Y:S01]  /*0020*/  LDC.64 R4, c[0x0][0x218] ;  /* 0x00008600ff047b82 */ /* 0x000ea20000000a00 */
[----:B------:R-:W-:Y:S02]  /*0030*/  CS2R R10, SRZ ;  /* 0x00000000000a7805 */ /* 0x000fe4000001ff00 */
[----:B------:R-:W-:Y:S01]  /*0040*/  CS2R R12, SRZ ;  /* 0x00000000000c7805 */ /* 0x000fe2000001ff00 */
[----:B------:R-:W3:Y:S01]  /*0050*/  S2R R9, SR_CTAID.X ;  /* 0x0000000000097919 */ /* 0x000ee20000002500 */
[----:B------:R-:W-:-:S03]  /*0060*/  ULDC.64 UR4, c[0x0][0x208] ;  /* 0x0000820000047ab9 */ /* 0x000fc60000000a00 */
[----:B------:R-:W4:Y:S01]  /*0070*/  LDC.64 R2, c[0x0][0x210] ;  /* 0x00008400ff027b82 */ /* 0x000f220000000a00 */
[----:B-1----:R-:W-:Y:S01]  /*0080*/  IMAD.SHL.U32 R0, R0, 0x2, RZ ;  /* 0x0000000200007824 */ /* 0x002fe200078e00ff */
[----:B---3--:R-:W-:-:S04]  /*0090*/  SHF.R.S32.HI R6, RZ, 0x17, R9 ;  /* 0x00000017ff067819 */ /* 0x008fc80000011409 */
[----:B------:R-:W-:Y:S02]  /*00a0*/  LOP3.LUT R0, R0, 0xfe, RZ, 0xc0, !PT ;  /* 0x000000fe00007812 */ /* 0x000fe400078ec0ff */
[----:B------:R-:W-:-:S03]  /*00b0*/  SGXT R6, R6, 0x1 ;  /* 0x000000010606781a */ /* 0x000fc60000000200 */
[----:B------:R-:W-:-:S04]  /*00c0*/  IMAD R9, R9, 0x100, R0 ;  /* 0x0000010009097824 */ /* 0x000fc800078e0200 */
[C---:B----4-:R-:W-:Y:S01]  /*00d0*/  IMAD.WIDE R2, R9.reuse, 0x4, R2 ;  /* 0x0000000409027825 */ /* 0x050fe200078e0202 */
[CC--:B------:R-:W-:Y:S02]  /*00e0*/  LEA.HI R0, R6.reuse, R9.reuse, RZ, 0x4 ;  /* 0x0000000906007211 */ /* 0x0c0fe400078f20ff */
[----:B------:R-:W-:Y:S02]  /*00f0*/  LEA.HI R6, R6, R9, RZ, 0x2 ;  /* 0x0000000906067211 */ /* 0x000fe400078f10ff */
[----:B------:R-:W-:Y:S02]  /*0100*/  SHF.R.S32.HI R0, RZ, 0x4, R0 ;  /* 0x00000004ff007819 */ /* 0x000fe40000011400 */
[----:B------:R-:W-:Y:S02]  /*0110*/  LOP3.LUT R6, R6, 0xfffffffc, RZ, 0xc0, !PT ;  /* 0xfffffffc06067812 */ /* 0x000fe400078ec0ff */
[----:B------:R-:W-:Y:S01]  /*0120*/  ISETP.GE.AND P0, PT, R9, 0x300, PT ;  /* 0x000003000900780c */ /* 0x000fe20003f06270 */
[----:B------:R-:W-:-:S04]  /*0130*/  IMAD.HI R7, R0, 0x2aaaaaab, RZ ;  /* 0x2aaaaaab00077827 */ /* 0x000fc800078e02ff */
[----:B------:R-:W-:Y:S01]  /*0140*/  IMAD.IADD R6, R9, 0x1, -R6 ;  /* 0x0000000109067824 */ /* 0x000fe200078e0a06 */
[----:B------:R-:W-:-:S04]  /*0150*/  SHF.R.U32.HI R8, RZ, 0x1, R7 ;  /* 0x00000001ff087819 */ /* 0x000fc80000011607 */
[----:B------:R-:W-:-:S03]  /*0160*/  LEA.HI R7, R7, R8, RZ, 0x1 ;  /* 0x0000000807077211 */ /* 0x000fc600078f08ff */
[----:B------:R-:W3:Y:S02]  /*0170*/  @!P0 LDG.E.64 R10, desc[UR4][R2.64] ;  /* 0x00000004020a8981 */ /* 0x000ee4000c1e1b00 */
[----:B------:R-:W-:-:S04]  /*0180*/  IMAD R7, R7, -0xc, R0 ;  /* 0xfffffff407077824 */ /* 0x000fc800078e0200 */
[----:B------:R-:W-:-:S04]  /*0190*/  IMAD R7, R7, 0x4, R6 ;  /* 0x0000000407077824 */ /* 0x000fc800078e0206 */
[----:B--2---:R-:W-:Y:S02]  /*01a0*/  IMAD.WIDE R4, R7, 0x4, R4 ;  /* 0x0000000407047825 */ /* 0x004fe400078e0204 */
[----:B------:R-:W1:Y:S03]  /*01b0*/  LDC.64 R6, c[0x0][0x220] ;  /* 0x00008800ff067b82 */ /* 0x000e660000000a00 */
[----:B------:R-:W3:Y:S01]  /*01c0*/  @!P0 LDG.E.EL.64 R12, desc[UR4][R4.64] ;  /* 0x00000004040c8981 */ /* 0x000ee2000c2e1b00 */
[----:B-1----:R-:W-:-:S04]  /*01d0*/  IMAD.WIDE R6, R9, 0x4, R6 ;  /* 0x0000000409067825 */ /* 0x002fc800078e0206 */
[----:B---3--:R-:W-:Y:S01]  /*01e0*/  FADD R10, R12, R10 ;  /* 0x0000000a0c0a7221 */ /* 0x008fe20000000000 */
[----:B------:R-:W-:Y:S01]  /*01f0*/  FADD R11, R13, R11 ;  /* 0x0000000b0d0b7221 */ /* 0x000fe20000000000 */
[----:B------:R-:W-:Y:S06]  /*0200*/  @P0 EXIT ;  /* 0x000000000000094d */ /* 0x000fec0003800000 */
[----:B------:R-:W-:Y:S01]  /*0210*/  STG.E.64 desc[UR4][R6.64], R10 ;  /* 0x0000000a06007986 */ /* 0x000fe2000c101b04 */
[----:B------:R-:W-:Y:S05]  /*0220*/  EXIT ;  /* 0x000000000000794d */ /* 0x000fea0003800000 */
.L_x_0:
[----:B------:R-:W-:-:S00]  /*0230*/  BRA `(.L_x_0) ;  /* 0xfffffffc00fc7947 */ /* 0x000fc0000383ffff */
[----:B------:R-:W-:-:S00]  /*0240*/  NOP ;  /* 0x0000000000007918 */ /* 0x000fc00000000000 */
        /* <DEDUP_REMOVED lines=11> */
.L_x_1:


//--------------------- .nv.constant0.triton_poi_fused_add_0 --------------------------
	.section	.nv.constant0.triton_poi_fused_add_0,"a",@progbits
	.sectionflags	@""
	.align	4
.nv.constant0.triton_poi_fused_add_0:
	.zero		556
